//
// Generated by NVIDIA NVVM Compiler
//
// Compiler Build ID: CL-36424714
// Cuda compilation tools, release 13.0, V13.0.88
// Based on NVVM 20.0.0
//

.version 9.0
.target sm_100
.address_size 64

	// .globl	_Z9reduce_v3PKdPd
// _ZZ9reduce_v3PKdPdE11shared_data has been demoted

.visible .entry _Z9reduce_v3PKdPd(
	.param .u64 .ptr .align 1 _Z9reduce_v3PKdPd_param_0,
	.param .u64 .ptr .align 1 _Z9reduce_v3PKdPd_param_1
)
{
	.reg .pred 	%p<16>;
	.reg .b32 	%r<36>;
	.reg .b64 	%rd<11>;
	.reg .b64 	%fd<18>;
	// demoted variable
	.shared .align 8 .b8 _ZZ9reduce_v3PKdPdE11shared_data[8192];
	ld.param.u64 	%rd2, [_Z9reduce_v3PKdPd_param_0];
	ld.param.u64 	%rd1, [_Z9reduce_v3PKdPd_param_1];
	cvta.to.global.u64 	%rd3, %rd2;
	mov.u32 	%r1, %tid.x;
	mov.u32 	%r2, %ctaid.x;
	mov.u32 	%r35, %ntid.x;
	mul.lo.s32 	%r7, %r35, %r2;
	shl.b32 	%r8, %r7, 1;
	add.s32 	%r9, %r8, %r1;
	mul.wide.s32 	%rd4, %r9, 8;
	add.s64 	%rd5, %rd3, %rd4;
	ld.global.f64 	%fd2, [%rd5];
	add.s32 	%r10, %r9, %r35;
	mul.wide.u32 	%rd6, %r10, 8;
	add.s64 	%rd7, %rd3, %rd6;
	ld.global.f64 	%fd3, [%rd7];
	add.f64 	%fd4, %fd2, %fd3;
	shl.b32 	%r11, %r1, 3;
	mov.u32 	%r12, _ZZ9reduce_v3PKdPdE11shared_data;
	add.s32 	%r4, %r12, %r11;
	st.shared.f64 	[%r4], %fd4;
	bar.sync 	0;
	setp.lt.u32 	%p1, %r35, 66;
	@%p1 bra 	$L__BB0_4;
$L__BB0_1:
	shr.u32 	%r6, %r35, 1;
	setp.ge.u32 	%p2, %r1, %r6;
	@%p2 bra 	$L__BB0_3;
	shl.b32 	%r13, %r6, 3;
	add.s32 	%r14, %r4, %r13;
	ld.shared.f64 	%fd5, [%r14];
	ld.shared.f64 	%fd6, [%r4];
	add.f64 	%fd7, %fd5, %fd6;
	st.shared.f64 	[%r4], %fd7;
$L__BB0_3:
	bar.sync 	0;
	setp.gt.u32 	%p3, %r35, 131;
	mov.u32 	%r35, %r6;
	@%p3 bra 	$L__BB0_1;
$L__BB0_4:
	setp.gt.u32 	%p4, %r1, 31;
	@%p4 bra 	$L__BB0_7;
	ld.shared.f64 	%fd8, [%r4];
	// begin inline asm
	mov.b64 {%r15,%r16}, %fd8;
	// end inline asm
	shfl.sync.down.b32	%r18|%p5, %r16, 16, 31, -1;
	shfl.sync.down.b32	%r17|%p6, %r15, 16, 31, -1;
	// begin inline asm
	mov.b64 %fd9, {%r17,%r18};
	// end inline asm
	add.f64 	%fd10, %fd8, %fd9;
	// begin inline asm
	mov.b64 {%r19,%r20}, %fd10;
	// end inline asm
	shfl.sync.down.b32	%r22|%p7, %r20, 8, 31, -1;
	shfl.sync.down.b32	%r21|%p8, %r19, 8, 31, -1;
	// begin inline asm
	mov.b64 %fd11, {%r21,%r22};
	// end inline asm
	add.f64 	%fd12, %fd10, %fd11;
	// begin inline asm
	mov.b64 {%r23,%r24}, %fd12;
	// end inline asm
	shfl.sync.down.b32	%r26|%p9, %r24, 4, 31, -1;
	shfl.sync.down.b32	%r25|%p10, %r23, 4, 31, -1;
	// begin inline asm
	mov.b64 %fd13, {%r25,%r26};
	// end inline asm
	add.f64 	%fd14, %fd12, %fd13;
	// begin inline asm
	mov.b64 {%r27,%r28}, %fd14;
	// end inline asm
	shfl.sync.down.b32	%r30|%p11, %r28, 2, 31, -1;
	shfl.sync.down.b32	%r29|%p12, %r27, 2, 31, -1;
	// begin inline asm
	mov.b64 %fd15, {%r29,%r30};
	// end inline asm
	add.f64 	%fd16, %fd14, %fd15;
	// begin inline asm
	mov.b64 {%r31,%r32}, %fd16;
	// end inline asm
	shfl.sync.down.b32	%r34|%p13, %r32, 1, 31, -1;
	shfl.sync.down.b32	%r33|%p14, %r31, 1, 31, -1;
	// begin inline asm
	mov.b64 %fd17, {%r33,%r34};
	// end inline asm
	add.f64 	%fd1, %fd16, %fd17;
	setp.ne.s32 	%p15, %r1, 0;
	@%p15 bra 	$L__BB0_7;
	cvta.to.global.u64 	%rd8, %rd1;
	mul.wide.u32 	%rd9, %r2, 8;
	add.s64 	%rd10, %rd8, %rd9;
	st.global.f64 	[%rd10], %fd1;
$L__BB0_7:
	ret;

}


// ===== COMPILED SASS (sm_100) =====

	.target	sm_100

	.elftype	@"ET_EXEC"


//--------------------- .note.nv.tkinfo           --------------------------
	.section	.note.nv.tkinfo,"",@"SHT_NOTE"
	.sectionflags	@"SHF_NOTE_NV_TKINFO"
	.tkinfo
        /*0018*/ 	.word	0x00000002
        /*0030*/ 	.string	""
        /*0030*/ 	.string	"ptxas"
        /*0030*/ 	.string	"Cuda compilation tools, release 13.0, V13.0.88"
        /*0030*/ 	.string	"Build cuda_13.0.r13.0/compiler.36424714_0"
        /*0030*/ 	.string	"-arch sm_100 -m 64 "



//--------------------- .note.nv.cuinfo           --------------------------
	.section	.note.nv.cuinfo,"",@"SHT_NOTE"
	.sectionflags	@"SHF_NOTE_NV_CUINFO"
        /*0018*/ 	.short	0x0002
        /*001a*/ 	.short	0x0064
        /*001c*/ 	.short	0x0082
	.zero		2


//--------------------- .nv.info                  --------------------------
	.section	.nv.info,"",@"SHT_CUDA_INFO"
	.align	4


	//----- nvinfo : EIATTR_REGCOUNT
	.align		4
        /*0000*/ 	.byte	0x04, 0x2f
        /*0002*/ 	.short	(.L_1 - .L_0)
	.align		4
.L_0:
        /*0004*/ 	.word	index@(_Z9reduce_v3PKdPd)
        /*0008*/ 	.word	0x00000010


	//----- nvinfo : EIATTR_FRAME_SIZE
	.align		4
.L_1:
        /*000c*/ 	.byte	0x04, 0x11
        /*000e*/ 	.short	(.L_3 - .L_2)
	.align		4
.L_2:
        /*0010*/ 	.word	index@(_Z9reduce_v3PKdPd)
        /*0014*/ 	.word	0x00000000


	//----- nvinfo : EIATTR_MIN_STACK_SIZE
	.align		4
.L_3:
        /*0018*/ 	.byte	0x04, 0x12
        /*001a*/ 	.short	(.L_5 - .L_4)
	.align		4
.L_4:
        /*001c*/ 	.word	index@(_Z9reduce_v3PKdPd)
        /*0020*/ 	.word	0x00000000
.L_5:


//--------------------- .nv.compat                --------------------------
	.section	.nv.compat,"",@"SHT_CUDA_COMPAT_INFO"
	.align	4
        /*0000*/ 	.byte	0x02, 0x09, 0x00, 0x00, 0x02, 0x02, 0x01, 0x00, 0x02, 0x05, 0x05, 0x00, 0x03, 0x07, 0x01, 0x01
        /*0010*/ 	.byte	0x02, 0x03, 0x00, 0x00, 0x02, 0x06, 0x01, 0x00, 0x04, 0x0b, 0x08, 0x00, 0x01, 0x00, 0x00, 0x00
        /*0020*/ 	.byte	0x00, 0x00, 0x00, 0x00


//--------------------- .nv.info._Z9reduce_v3PKdPd --------------------------
	.section	.nv.info._Z9reduce_v3PKdPd,"",@"SHT_CUDA_INFO"
	.sectionflags	@""
	.align	4


	//----- nvinfo : EIATTR_CUDA_API_VERSION
	.align		4
        /*0000*/ 	.byte	0x04, 0x37
        /*0002*/ 	.short	(.L_7 - .L_6)
.L_6:
        /*0004*/ 	.word	0x00000082


	//----- nvinfo : EIATTR_KPARAM_INFO
	.align		4
.L_7:
        /*0008*/ 	.byte	0x04, 0x17
        /*000a*/ 	.short	(.L_9 - .L_8)
.L_8:
        /*000c*/ 	.word	0x00000000
        /*0010*/ 	.short	0x0001
        /*0012*/ 	.short	0x0008
        /*0014*/ 	.byte	0x00, 0xf5, 0x21, 0x00


	//----- nvinfo : EIATTR_KPARAM_INFO
	.align		4
.L_9:
        /*0018*/ 	.byte	0x04, 0x17
        /*001a*/ 	.short	(.L_11 - .L_10)
.L_10:
        /*001c*/ 	.word	0x00000000
        /*0020*/ 	.short	0x0000
        /*0022*/ 	.short	0x0000
        /*0024*/ 	.byte	0x00, 0xf5, 0x21, 0x00


	//----- nvinfo : EIATTR_SPARSE_MMA_MASK
	.align		4
.L_11:
        /*0028*/ 	.byte	0x03, 0x50
        /*002a*/ 	.short	0x0000


	//----- nvinfo : EIATTR_MAXREG_COUNT
	.align		4
        /*002c*/ 	.byte	0x03, 0x1b
        /*002e*/ 	.short	0x00ff


	//----- nvinfo : EIATTR_NUM_BARRIERS
	.align		4
        /*0030*/ 	.byte	0x02, 0x4c
        /*0032*/ 	.byte	0x01
	.zero		1


	//----- nvinfo : EIATTR_MERCURY_ISA_VERSION
	.align		4
        /*0034*/ 	.byte	0x03, 0x5f
        /*0036*/ 	.short	0x0101


	//----- nvinfo : EIATTR_COOP_GROUP_MASK_REGIDS
	.align		4
        /*0038*/ 	.byte	0x04, 0x29
        /*003a*/ 	.short	(.L_13 - .L_12)


	//   ....[0]....
.L_12:
        /*003c*/ 	.word	0xffffffff


	//   ....[1]....
        /*0040*/ 	.word	0xffffffff


	//   ....[2]....
        /*0044*/ 	.word	0xffffffff


	//   ....[3]....
        /*0048*/ 	.word	0xffffffff


	//   ....[4]....
        /*004c*/ 	.word	0xffffffff


	//   ....[5]....
        /*0050*/ 	.word	0xffffffff


	//   ....[6]....
        /*0054*/ 	.word	0xffffffff


	//   ....[7]....
        /*0058*/ 	.word	0xffffffff


	//   ....[8]....
        /*005c*/ 	.word	0xffffffff


	//   ....[9]....
        /*0060*/ 	.word	0xffffffff


	//----- nvinfo : EIATTR_COOP_GROUP_INSTR_OFFSETS
	.align		4
.L_13:
        /*0064*/ 	.byte	0x04, 0x28
        /*0066*/ 	.short	(.L_15 - .L_14)


	//   ....[0]....
.L_14:
        /*0068*/ 	.word	0x00000260


	//   ....[1]....
        /*006c*/ 	.word	0x00000270


	//   ....[2]....
        /*0070*/ 	.word	0x00000290


	//   ....[3]....
        /*0074*/ 	.word	0x000002a0


	//   ....[4]....
        /*0078*/ 	.word	0x000002c0


	//   ....[5]....
        /*007c*/ 	.word	0x000002d0


	//   ....[6]....
        /*0080*/ 	.word	0x000002f0


	//   ....[7]....
        /*0084*/ 	.word	0x00000300


	//   ....[8]....
        /*0088*/ 	.word	0x00000320


	//   ....[9]....
        /*008c*/ 	.word	0x00000330


	//----- nvinfo : EIATTR_VRC_CTA_INIT_COUNT
	.align		4
.L_15:
        /*0090*/ 	.byte	0x02, 0x4a
	.zero		1
	.zero		1


	//----- nvinfo : EIATTR_EXIT_INSTR_OFFSETS
	.align		4
        /*0094*/ 	.byte	0x04, 0x1c
        /*0096*/ 	.short	(.L_17 - .L_16)


	//   ....[0]....
.L_16:
        /*0098*/ 	.word	0x00000230


	//   ....[1]....
        /*009c*/ 	.word	0x00000340


	//   ....[2]....
        /*00a0*/ 	.word	0x00000390


	//----- nvinfo : EIATTR_CBANK_PARAM_SIZE
	.align		4
.L_17:
        /*00a4*/ 	.byte	0x03, 0x19
        /*00a6*/ 	.short	0x0010


	//----- nvinfo : EIATTR_PARAM_CBANK
	.align		4
        /*00a8*/ 	.byte	0x04, 0x0a
        /*00aa*/ 	.short	(.L_19 - .L_18)
	.align		4
.L_18:
        /*00ac*/ 	.word	index@(.nv.constant0._Z9reduce_v3PKdPd)
        /*00b0*/ 	.short	0x0380
        /*00b2*/ 	.short	0x0010


	//----- nvinfo : EIATTR_SW_WAR
	.align		4
.L_19:
        /*00b4*/ 	.byte	0x04, 0x36
        /*00b6*/ 	.short	(.L_21 - .L_20)
.L_20:
        /*00b8*/ 	.word	0x00000008
.L_21:


//--------------------- .nv.callgraph             --------------------------
	.section	.nv.callgraph,"",@"SHT_CUDA_CALLGRAPH"
	.align	4
	.sectionentsize	8
	.align		4
        /*0000*/ 	.word	0x00000000
	.align		4
        /*0004*/ 	.word	0xffffffff
	.align		4
        /*0008*/ 	.word	0x00000000
	.align		4
        /*000c*/ 	.word	0xfffffffe
	.align		4
        /*0010*/ 	.word	0x00000000
	.align		4
        /*0014*/ 	.word	0xfffffffd
	.align		4
        /*0018*/ 	.word	0x00000000
	.align		4
        /*001c*/ 	.word	0xfffffffc


//--------------------- .text._Z9reduce_v3PKdPd   --------------------------
	.section	.text._Z9reduce_v3PKdPd,"ax",@progbits
	.align	128
        .global         _Z9reduce_v3PKdPd
        .type           _Z9reduce_v3PKdPd,@function
        .size           _Z9reduce_v3PKdPd,(.L_x_3 - _Z9reduce_v3PKdPd)
        .other          _Z9reduce_v3PKdPd,@"STO_CUDA_ENTRY STV_DEFAULT"
_Z9reduce_v3PKdPd:
.text._Z9reduce_v3PKdPd:
[----:B------:R-:W-:Y:S01]  /*0000*/  LDC R1, c[0x0][0x37c] ;  /* 0x0000df00ff017b82 */ /* 0x000fe20000000800 */
[----:B------:R-:W0:Y:S01]  /*0010*/  S2R R0, SR_CTAID.X ;  /* 0x0000000000007919 */ /* 0x000e220000002500 */
[----:B------:R-:W0:Y:S06]  /*0020*/  LDCU UR8, c[0x0][0x360] ;  /* 0x00006c00ff0877ac */ /* 0x000e2c0008000800 */
[----:B------:R-:W1:Y:S01]  /*0030*/  LDC.64 R6, c[0x0][0x380] ;  /* 0x0000e000ff067b82 */ /* 0x000e620000000a00 */
[----:B------:R-:W2:Y:S01]  /*0040*/  S2R R2, SR_TID.X ;  /* 0x0000000000027919 */ /* 0x000ea20000002100 */
[----:B------:R-:W3:Y:S01]  /*0050*/  LDCU.64 UR6, c[0x0][0x358] ;  /* 0x00006b00ff0677ac */ /* 0x000ee20008000a00 */
[----:B0-----:R-:W-:-:S04]  /*0060*/  IMAD R3, R0, UR8, RZ ;  /* 0x0000000800037c24 */ /* 0x001fc8000f8e02ff */
[----:B--2---:R-:W-:-:S04]  /*0070*/  IMAD R3, R3, 0x2, R2 ;  /* 0x0000000203037824 */ /* 0x004fc800078e0202 */
[C---:B-1----:R-:W-:Y:S01]  /*0080*/  IMAD.WIDE R4, R3.reuse, 0x8, R6 ;  /* 0x0000000803047825 */ /* 0x042fe200078e0206 */
[----:B------:R-:W-:-:S05]  /*0090*/  IADD3 R9, PT, PT, R3, UR8, RZ ;  /* 0x0000000803097c10 */ /* 0x000fca000fffe0ff */
[----:B------:R-:W-:Y:S01]  /*00a0*/  IMAD.WIDE.U32 R6, R9, 0x8, R6 ;  /* 0x0000000809067825 */ /* 0x000fe200078e0006 */
[----:B---3--:R-:W2:Y:S05]  /*00b0*/  LDG.E.64 R4, desc[UR6][R4.64] ;  /* 0x0000000604047981 */ /* 0x008eaa000c1e1b00 */
[----:B------:R-:W2:Y:S01]  /*00c0*/  LDG.E.64 R6, desc[UR6][R6.64] ;  /* 0x0000000606067981 */ /* 0x000ea2000c1e1b00 */
[----:B------:R-:W0:Y:S01]  /*00d0*/  S2UR UR5, SR_CgaCtaId ;  /* 0x00000000000579c3 */ /* 0x000e220000008800 */
[----:B------:R-:W-:Y:S01]  /*00e0*/  UMOV UR4, 0x400 ;  /* 0x0000040000047882 */ /* 0x000fe20000000000 */
[----:B------:R-:W-:Y:S01]  /*00f0*/  UISETP.GE.U32.AND UP0, UPT, UR8, 0x42, UPT ;  /* 0x000000420800788c */ /* 0x000fe2000bf06070 */
[----:B------:R-:W-:Y:S01]  /*0100*/  ISETP.GT.U32.AND P0, PT, R2, 0x1f, PT ;  /* 0x0000001f0200780c */ /* 0x000fe20003f04070 */
[----:B0-----:R-:W-:-:S06]  /*0110*/  ULEA UR4, UR5, UR4, 0x18 ;  /* 0x0000000405047291 */ /* 0x001fcc000f8ec0ff */
[----:B------:R-:W-:Y:S01]  /*0120*/  LEA R3, R2, UR4, 0x3 ;  /* 0x0000000402037c11 */ /* 0x000fe2000f8e18ff */
[----:B--2---:R-:W-:-:S07]  /*0130*/  DADD R8, R4, R6 ;  /* 0x0000000004087229 */ /* 0x004fce0000000006 */
[----:B------:R0:W-:Y:S01]  /*0140*/  STS.64 [R3], R8 ;  /* 0x0000000803007388 */ /* 0x0001e20000000a00 */
[----:B------:R-:W-:Y:S06]  /*0150*/  BAR.SYNC.DEFER_BLOCKING 0x0 ;  /* 0x0000000000007b1d */ /* 0x000fec0000010000 */
[----:B------:R-:W-:Y:S05]  /*0160*/  BRA.U !UP0, `(.L_x_0) ;  /* 0x0000000108307547 */ /* 0x000fea000b800000 */
[----:B0-----:R-:W-:-:S07]  /*0170*/  IMAD.U32 R8, RZ, RZ, UR8 ;  /* 0x00000008ff087e24 */ /* 0x001fce000f8e00ff */
.L_x_1:
[----:B------:R-:W-:-:S04]  /*0180*/  SHF.R.U32.HI R10, RZ, 0x1, R8 ;  /* 0x00000001ff0a7819 */ /* 0x000fc80000011608 */
[----:B------:R-:W-:-:S13]  /*0190*/  ISETP.GE.U32.AND P1, PT, R2, R10, PT ;  /* 0x0000000a0200720c */ /* 0x000fda0003f26070 */
[----:B------:R-:W-:Y:S01]  /*01a0*/  @!P1 LEA R9, R10, R3, 0x3 ;  /* 0x000000030a099211 */ /* 0x000fe200078e18ff */
[----:B------:R-:W-:Y:S04]  /*01b0*/  @!P1 LDS.64 R6, [R3] ;  /* 0x0000000003069984 */ /* 0x000fe80000000a00 */
[----:B------:R-:W0:Y:S02]  /*01c0*/  @!P1 LDS.64 R4, [R9] ;  /* 0x0000000009049984 */ /* 0x000e240000000a00 */
[----:B0-----:R-:W-:-:S07]  /*01d0*/  @!P1 DADD R4, R4, R6 ;  /* 0x0000000004049229 */ /* 0x001fce0000000006 */
[----:B------:R1:W-:Y:S01]  /*01e0*/  @!P1 STS.64 [R3], R4 ;  /* 0x0000000403009388 */ /* 0x0003e20000000a00 */
[----:B------:R-:W-:Y:S01]  /*01f0*/  BAR.SYNC.DEFER_BLOCKING 0x0 ;  /* 0x0000000000007b1d */ /* 0x000fe20000010000 */
[----:B------:R-:W-:Y:S01]  /*0200*/  ISETP.GT.U32.AND P1, PT, R8, 0x83, PT ;  /* 0x000000830800780c */ /* 0x000fe20003f24070 */
[----:B------:R-:W-:-:S12]  /*0210*/  IMAD.MOV.U32 R8, RZ, RZ, R10 ;  /* 0x000000ffff087224 */ /* 0x000fd800078e000a */
[----:B-1----:R-:W-:Y:S05]  /*0220*/  @P1 BRA `(.L_x_1) ;  /* 0xfffffffc00d41947 */ /* 0x002fea000383ffff */
.L_x_0:
[----:B------:R-:W-:Y:S05]  /*0230*/  @P0 EXIT ;  /* 0x000000000000094d */ /* 0x000fea0003800000 */
[----:B------:R-:W1:Y:S01]  /*0240*/  LDS.64 R4, [R3] ;  /* 0x0000000003047984 */ /* 0x000e620000000a00 */
[----:B------:R-:W-:-:S03]  /*0250*/  ISETP.NE.AND P0, PT, R2, RZ, PT ;  /* 0x000000ff0200720c */ /* 0x000fc60003f05270 */
[----:B-1----:R-:W-:Y:S04]  /*0260*/  SHFL.DOWN PT, R7, R5, 0x10, 0x1f ;  /* 0x0a001f0005077f89 */ /* 0x002fe800000e0000 */
[----:B------:R-:W1:Y:S02]  /*0270*/  SHFL.DOWN PT, R6, R4, 0x10, 0x1f ;  /* 0x0a001f0004067f89 */ /* 0x000e6400000e0000 */
[----:B-1----:R-:W-:-:S07]  /*0280*/  DADD R6, R4, R6 ;  /* 0x0000000004067229 */ /* 0x002fce0000000006 */
[----:B0-----:R-:W-:Y:S04]  /*0290*/  SHFL.DOWN PT, R9, R7, 0x8, 0x1f ;  /* 0x09001f0007097f89 */ /* 0x001fe800000e0000 */
[----:B------:R-:W0:Y:S02]  /*02a0*/  SHFL.DOWN PT, R8, R6, 0x8, 0x1f ;  /* 0x09001f0006087f89 */ /* 0x000e2400000e0000 */
[----:B0-----:R-:W-:-:S07]  /*02b0*/  DADD R8, R6, R8 ;  /* 0x0000000006087229 */ /* 0x001fce0000000008 */
[----:B------:R-:W-:Y:S04]  /*02c0*/  SHFL.DOWN PT, R11, R9, 0x4, 0x1f ;  /* 0x08801f00090b7f89 */ /* 0x000fe800000e0000 */
[----:B------:R-:W0:Y:S02]  /*02d0*/  SHFL.DOWN PT, R10, R8, 0x4, 0x1f ;  /* 0x08801f00080a7f89 */ /* 0x000e2400000e0000 */
[----:B0-----:R-:W-:-:S07]  /*02e0*/  DADD R10, R8, R10 ;  /* 0x00000000080a7229 */ /* 0x001fce000000000a */
[----:B------:R-:W-:Y:S04]  /*02f0*/  SHFL.DOWN PT, R13, R11, 0x2, 0x1f ;  /* 0x08401f000b0d7f89 */ /* 0x000fe800000e0000 */
[----:B------:R-:W0:Y:S02]  /*0300*/  SHFL.DOWN PT, R12, R10, 0x2, 0x1f ;  /* 0x08401f000a0c7f89 */ /* 0x000e2400000e0000 */
[----:B0-----:R-:W-:-:S07]  /*0310*/  DADD R12, R10, R12 ;  /* 0x000000000a0c7229 */ /* 0x001fce000000000c */
[----:B------:R0:W1:Y:S04]  /*0320*/  SHFL.DOWN PT, R3, R13, 0x1, 0x1f ;  /* 0x08201f000d037f89 */ /* 0x00006800000e0000 */
[----:B------:R0:W2:Y:S01]  /*0330*/  SHFL.DOWN PT, R2, R12, 0x1, 0x1f ;  /* 0x08201f000c027f89 */ /* 0x0000a200000e0000 */
[----:B------:R-:W-:Y:S05]  /*0340*/  @P0 EXIT ;  /* 0x000000000000094d */ /* 0x000fea0003800000 */
[----:B------:R-:W3:Y:S01]  /*0350*/  LDC.64 R4, c[0x0][0x388] ;  /* 0x0000e200ff047b82 */ /* 0x000ee20000000a00 */
[----:B-12---:R-:W-:Y:S01]  /*0360*/  DADD R2, R12, R2 ;  /* 0x000000000c027229 */ /* 0x006fe20000000002 */
[----:B---3--:R-:W-:-:S06]  /*0370*/  IMAD.WIDE.U32 R4, R0, 0x8, R4 ;  /* 0x0000000800047825 */ /* 0x008fcc00078e0004 */
[----:B------:R-:W-:Y:S01]  /*0380*/  STG.E.64 desc[UR6][R4.64], R2 ;  /* 0x0000000204007986 */ /* 0x000fe2000c101b06 */
[----:B------:R-:W-:Y:S05]  /*0390*/  EXIT ;  /* 0x000000000000794d */ /* 0x000fea0003800000 */
.L_x_2:
[----:B------:R-:W-:-:S00]  /*03a0*/  BRA `(.L_x_2) ;  /* 0xfffffffc00fc7947 */ /* 0x000fc0000383ffff */
[----:B------:R-:W-:-:S00]  /*03b0*/  NOP ;  /* 0x0000000000007918 */ /* 0x000fc00000000000 */
        /* <DEDUP_REMOVED lines=12> */
.L_x_3:


//--------------------- .nv.shared._Z9reduce_v3PKdPd --------------------------
	.section	.nv.shared._Z9reduce_v3PKdPd,"aw",@nobits
	.sectionflags	@""
	.align	8
.nv.shared._Z9reduce_v3PKdPd:
	.zero		9216


//--------------------- .nv.shared.reserved.0     --------------------------
	.section	.nv.shared.reserved.0,"aw",@nobits
	.weak		__nv_reservedSMEM_offset_0_alias
	.size		__nv_reservedSMEM_offset_0_alias, 0, 64
	.other		__nv_reservedSMEM_offset_0_alias,@"STO_CUDA_RESERVED_SHARED STV_DEFAULT"
__nv_reservedSMEM_offset_0_alias:
	.zero		0
	.zero		64


//--------------------- .nv.constant0._Z9reduce_v3PKdPd --------------------------
	.section	.nv.constant0._Z9reduce_v3PKdPd,"a",@progbits
	.sectionflags	@""
	.align	4
.nv.constant0._Z9reduce_v3PKdPd:
	.zero		912


//--------------------- SYMBOLS --------------------------

	.type		.nv.reservedSmem.offset0,@object
	.size		.nv.reservedSmem.offset0,0x4
	.type		.nv.reservedSmem.cap,@object
	.size		.nv.reservedSmem.cap,0x4
